	.headerflags	@"EF_CUDA_TEXMODE_UNIFIED EF_CUDA_64BIT_ADDRESS EF_CUDA_ACCELERATORS EF_CUDA_SM90 EF_CUDA_VIRTUAL_SM(EF_CUDA_SM90)"
	.elftype	@"ET_EXEC"


//--------------------- .nv.info                  --------------------------
	.section	.nv.info,"",@"SHT_CUDA_INFO"
	.align	4


	//----- nvinfo : EIATTR_REGCOUNT
	.align		4
        /*0000*/ 	.byte	0x04, 0x2f
        /*0002*/ 	.short	(.L_1 - .L_0)
	.align		4
.L_0:
        /*0004*/ 	.word	index@(triton_poi_fused__to_copy_add_arange_mul_2)
        /*0008*/ 	.word	0x00000008


	//----- nvinfo : EIATTR_MIN_STACK_SIZE
	.align		4
.L_1:
        /*000c*/ 	.byte	0x04, 0x12
        /*000e*/ 	.short	(.L_3 - .L_2)
	.align		4
.L_2:
        /*0010*/ 	.word	index@(triton_poi_fused__to_copy_add_arange_mul_2)
        /*0014*/ 	.word	0x00000000


	//----- nvinfo : EIATTR_FRAME_SIZE
	.align		4
.L_3:
        /*0018*/ 	.byte	0x04, 0x11
        /*001a*/ 	.short	(.L_5 - .L_4)
	.align		4
.L_4:
        /*001c*/ 	.word	index@(triton_poi_fused__to_copy_add_arange_mul_2)
        /*0020*/ 	.word	0x00000000


	//----- nvinfo : EIATTR_MIN_STACK_SIZE
	.align		4
.L_5:
        /*0024*/ 	.byte	0x04, 0x12
        /*0026*/ 	.short	(.L_7 - .L_6)
	.align		4
.L_6:
        /*0028*/ 	.word	index@(triton_poi_fused__to_copy_add_arange_mul_2)
        /*002c*/ 	.word	0x00000000
.L_7:


//--------------------- .nv.info.triton_poi_fused__to_copy_add_arange_mul_2 --------------------------
	.section	.nv.info.triton_poi_fused__to_copy_add_arange_mul_2,"",@"SHT_CUDA_INFO"
	.sectionflags	@""
	.align	4


	//----- nvinfo : EIATTR_CUDA_API_VERSION
	.align		4
        /*0000*/ 	.byte	0x04, 0x37
        /*0002*/ 	.short	(.L_9 - .L_8)
.L_8:
        /*0004*/ 	.word	0x0000007c


	//----- nvinfo : EIATTR_KPARAM_INFO
	.align		4
.L_9:
        /*0008*/ 	.byte	0x04, 0x17
        /*000a*/ 	.short	(.L_11 - .L_10)
.L_10:
        /*000c*/ 	.word	0x00000000
        /*0010*/ 	.short	0x0001
        /*0012*/ 	.short	0x0008
        /*0014*/ 	.byte	0x00, 0xf0, 0x11, 0x00


	//----- nvinfo : EIATTR_KPARAM_INFO
	.align		4
.L_11:
        /*0018*/ 	.byte	0x04, 0x17
        /*001a*/ 	.short	(.L_13 - .L_12)
.L_12:
        /*001c*/ 	.word	0x00000000
        /*0020*/ 	.short	0x0000
        /*0022*/ 	.short	0x0000
        /*0024*/ 	.byte	0x00, 0xf4, 0x21, 0x00


	//----- nvinfo : EIATTR_SPARSE_MMA_MASK
	.align		4
.L_13:
        /*0028*/ 	.byte	0x03, 0x50
        /*002a*/ 	.short	0x0000


	//----- nvinfo : EIATTR_MAXREG_COUNT
	.align		4
        /*002c*/ 	.byte	0x03, 0x1b
        /*002e*/ 	.short	0x00ff


	//----- nvinfo : EIATTR_EXIT_INSTR_OFFSETS
	.align		4
        /*0030*/ 	.byte	0x04, 0x1c
        /*0032*/ 	.short	(.L_15 - .L_14)


	//   ....[0]....
.L_14:
        /*0034*/ 	.word	0x000000c0


	//   ....[1]....
        /*0038*/ 	.word	0x000000f0


	//----- nvinfo : EIATTR_REQNTID
	.align		4
.L_15:
        /*003c*/ 	.byte	0x04, 0x10
        /*003e*/ 	.short	(.L_17 - .L_16)
.L_16:
        /*0040*/ 	.word	0x00000020
        /*0044*/ 	.word	0x00000001
        /*0048*/ 	.word	0x00000001


	//----- nvinfo : EIATTR_CBANK_PARAM_SIZE
	.align		4
.L_17:
        /*004c*/ 	.byte	0x03, 0x19
        /*004e*/ 	.short	0x000c


	//----- nvinfo : EIATTR_PARAM_CBANK
	.align		4
        /*0050*/ 	.byte	0x04, 0x0a
        /*0052*/ 	.short	(.L_19 - .L_18)
	.align		4
.L_18:
        /*0054*/ 	.word	index@(.nv.constant0.triton_poi_fused__to_copy_add_arange_mul_2)
        /*0058*/ 	.short	0x0210
        /*005a*/ 	.short	0x000c


	//----- nvinfo : EIATTR_SW_WAR
	.align		4
.L_19:
        /*005c*/ 	.byte	0x04, 0x36
        /*005e*/ 	.short	(.L_21 - .L_20)
.L_20:
        /*0060*/ 	.word	0x00000008
.L_21:


//--------------------- .nv.callgraph             --------------------------
	.section	.nv.callgraph,"",@"SHT_CUDA_CALLGRAPH"
	.align	4
	.sectionentsize	8
	.align		4
        /*0000*/ 	.word	0x00000000
	.align		4
        /*0004*/ 	.word	0xffffffff
	.align		4
        /*0008*/ 	.word	0x00000000
	.align		4
        /*000c*/ 	.word	0xfffffffe
	.align		4
        /*0010*/ 	.word	0x00000000
	.align		4
        /*0014*/ 	.word	0xfffffffd
	.align		4
        /*0018*/ 	.word	0x00000000
	.align		4
        /*001c*/ 	.word	0xfffffffc


//--------------------- .text.triton_poi_fused__to_copy_add_arange_mul_2 --------------------------
	.section	.text.triton_poi_fused__to_copy_add_arange_mul_2,"ax",@progbits
	.align	128
        .global         triton_poi_fused__to_copy_add_arange_mul_2
        .type           triton_poi_fused__to_copy_add_arange_mul_2,@function
        .size           triton_poi_fused__to_copy_add_arange_mul_2,(.L_x_1 - triton_poi_fused__to_copy_add_arange_mul_2)
        .other          triton_poi_fused__to_copy_add_arange_mul_2,@"STO_CUDA_ENTRY STV_DEFAULT"
triton_poi_fused__to_copy_add_arange_mul_2:
.text.triton_poi_fused__to_copy_add_arange_mul_2:
[----:B------:R-:W0:Y:S02]  /*0000*/  LDC R1, c[0x0][0x28] ;  /* 0x00000a00ff017b82 */ /* 0x000e240000000800 */
[----:B------:R-:W1:Y:S01]  /*0010*/  S2R R0, SR_TID.X ;  /* 0x0000000000007919 */ /* 0x000e620000002100 */
[----:B------:R-:W2:Y:S01]  /*0020*/  LDC.64 R2, c[0x0][0x210] ;  /* 0x00008400ff027b82 */ /* 0x000ea20000000a00 */
[----:B------:R-:W3:Y:S01]  /*0030*/  S2R R5, SR_CTAID.X ;  /* 0x0000000000057919 */ /* 0x000ee20000002500 */
[----:B-1----:R-:W-:-:S05]  /*0040*/  LOP3.LUT R0, R0, 0x1f, RZ, 0xc0, !PT ;  /* 0x0000001f00007812 */ /* 0x002fca00078ec0ff */
[----:B---3--:R-:W-:-:S04]  /*0050*/  IMAD R5, R5, 0x20, R0 ;  /* 0x0000002005057824 */ /* 0x008fc800078e0200 */
[C---:B--2---:R-:W-:Y:S01]  /*0060*/  IMAD.WIDE R2, R5.reuse, 0x8, R2 ;  /* 0x0000000805027825 */ /* 0x044fe200078e0202 */
[----:B------:R-:W-:Y:S02]  /*0070*/  I2FP.F32.S32 R0, R5 ;  /* 0x0000000500007245 */ /* 0x000fe40000201400 */
[----:B------:R-:W-:-:S03]  /*0080*/  ISETP.GE.AND P0, PT, R5, 0x1c, PT ;  /* 0x0000001c0500780c */ /* 0x000fc60003f06270 */
[----:B------:R-:W-:-:S04]  /*0090*/  FMUL R0, R0, 0.5 ;  /* 0x3f00000000007820 */ /* 0x000fc80000400000 */
[----:B------:R-:W1:Y:S02]  /*00a0*/  F2I.TRUNC.NTZ R4, R0 ;  /* 0x0000000000047305 */ /* 0x000e64000020f100 */
[----:B-1----:R-:W-:-:S04]  /*00b0*/  SHF.R.S32.HI R5, RZ, 0x1f, R4 ;  /* 0x0000001fff057819 */ /* 0x002fc80000011404 */
[----:B------:R-:W-:Y:S05]  /*00c0*/  @P0 EXIT ;  /* 0x000000000000094d */ /* 0x000fea0003800000 */
[----:B------:R-:W-:Y:S02]  /*00d0*/  ULDC.64 UR4, c[0x0][0x208] ;  /* 0x0000820000047ab9 */ /* 0x000fe40000000a00 */
[----:B------:R-:W-:Y:S01]  /*00e0*/  STG.E.64 desc[UR4][R2.64], R4 ;  /* 0x0000000402007986 */ /* 0x000fe2000c101b04 */
[----:B------:R-:W-:Y:S05]  /*00f0*/  EXIT ;  /* 0x000000000000794d */ /* 0x000fea0003800000 */
.L_x_0:
[----:B------:R-:W-:-:S00]  /*0100*/  BRA `(.L_x_0) ;  /* 0xfffffffc00fc7947 */ /* 0x000fc0000383ffff */
[----:B------:R-:W-:-:S00]  /*0110*/  NOP ;  /* 0x0000000000007918 */ /* 0x000fc00000000000 */
        /* <DEDUP_REMOVED lines=14> */
.L_x_1:


//--------------------- .nv.constant0.triton_poi_fused__to_copy_add_arange_mul_2 --------------------------
	.section	.nv.constant0.triton_poi_fused__to_copy_add_arange_mul_2,"a",@progbits
	.sectionflags	@""
	.align	4
.nv.constant0.triton_poi_fused__to_copy_add_arange_mul_2:
	.zero		540
